	.headerflags	@"EF_CUDA_TEXMODE_UNIFIED EF_CUDA_64BIT_ADDRESS EF_CUDA_ACCELERATORS EF_CUDA_SM90 EF_CUDA_VIRTUAL_SM(EF_CUDA_SM90)"
	.elftype	@"ET_EXEC"


//--------------------- .nv.info                  --------------------------
	.section	.nv.info,"",@"SHT_CUDA_INFO"
	.align	4


	//----- nvinfo : EIATTR_REGCOUNT
	.align		4
        /*0000*/ 	.byte	0x04, 0x2f
        /*0002*/ 	.short	(.L_3 - .L_2)
	.align		4
.L_2:
        /*0004*/ 	.word	index@(triton_poi_fused__native_batch_norm_legit_no_training_relu_18)
        /*0008*/ 	.word	0x00000012


	//----- nvinfo : EIATTR_MIN_STACK_SIZE
	.align		4
.L_3:
        /*000c*/ 	.byte	0x04, 0x12
        /*000e*/ 	.short	(.L_5 - .L_4)
	.align		4
.L_4:
        /*0010*/ 	.word	index@(triton_poi_fused__native_batch_norm_legit_no_training_relu_18)
        /*0014*/ 	.word	0x00000000


	//----- nvinfo : EIATTR_FRAME_SIZE
	.align		4
.L_5:
        /*0018*/ 	.byte	0x04, 0x11
        /*001a*/ 	.short	(.L_7 - .L_6)
	.align		4
.L_6:
        /*001c*/ 	.word	index@(triton_poi_fused__native_batch_norm_legit_no_training_relu_18)
        /*0020*/ 	.word	0x00000000


	//----- nvinfo : EIATTR_MIN_STACK_SIZE
	.align		4
.L_7:
        /*0024*/ 	.byte	0x04, 0x12
        /*0026*/ 	.short	(.L_9 - .L_8)
	.align		4
.L_8:
        /*0028*/ 	.word	index@(triton_poi_fused__native_batch_norm_legit_no_training_relu_18)
        /*002c*/ 	.word	0x00000000
.L_9:


//--------------------- .nv.info.triton_poi_fused__native_batch_norm_legit_no_training_relu_18 --------------------------
	.section	.nv.info.triton_poi_fused__native_batch_norm_legit_no_training_relu_18,"",@"SHT_CUDA_INFO"
	.sectionflags	@""
	.align	4


	//----- nvinfo : EIATTR_CUDA_API_VERSION
	.align		4
        /*0000*/ 	.byte	0x04, 0x37
        /*0002*/ 	.short	(.L_11 - .L_10)
.L_10:
        /*0004*/ 	.word	0x0000007c


	//----- nvinfo : EIATTR_KPARAM_INFO
	.align		4
.L_11:
        /*0008*/ 	.byte	0x04, 0x17
        /*000a*/ 	.short	(.L_13 - .L_12)
.L_12:
        /*000c*/ 	.word	0x00000000
        /*0010*/ 	.short	0x0006
        /*0012*/ 	.short	0x0030
        /*0014*/ 	.byte	0x00, 0xf0, 0x11, 0x00


	//----- nvinfo : EIATTR_KPARAM_INFO
	.align		4
.L_13:
        /*0018*/ 	.byte	0x04, 0x17
        /*001a*/ 	.short	(.L_15 - .L_14)
.L_14:
        /*001c*/ 	.word	0x00000000
        /*0020*/ 	.short	0x0005
        /*0022*/ 	.short	0x0028
        /*0024*/ 	.byte	0x00, 0xf4, 0x21, 0x00


	//----- nvinfo : EIATTR_KPARAM_INFO
	.align		4
.L_15:
        /*0028*/ 	.byte	0x04, 0x17
        /*002a*/ 	.short	(.L_17 - .L_16)
.L_16:
        /*002c*/ 	.word	0x00000000
        /*0030*/ 	.short	0x0004
        /*0032*/ 	.short	0x0020
        /*0034*/ 	.byte	0x00, 0xf4, 0x21, 0x00


	//----- nvinfo : EIATTR_KPARAM_INFO
	.align		4
.L_17:
        /*0038*/ 	.byte	0x04, 0x17
        /*003a*/ 	.short	(.L_19 - .L_18)
.L_18:
        /*003c*/ 	.word	0x00000000
        /*0040*/ 	.short	0x0003
        /*0042*/ 	.short	0x0018
        /*0044*/ 	.byte	0x00, 0xf4, 0x21, 0x00


	//----- nvinfo : EIATTR_KPARAM_INFO
	.align		4
.L_19:
        /*0048*/ 	.byte	0x04, 0x17
        /*004a*/ 	.short	(.L_21 - .L_20)
.L_20:
        /*004c*/ 	.word	0x00000000
        /*0050*/ 	.short	0x0002
        /*0052*/ 	.short	0x0010
        /*0054*/ 	.byte	0x00, 0xf4, 0x21, 0x00


	//----- nvinfo : EIATTR_KPARAM_INFO
	.align		4
.L_21:
        /*0058*/ 	.byte	0x04, 0x17
        /*005a*/ 	.short	(.L_23 - .L_22)
.L_22:
        /*005c*/ 	.word	0x00000000
        /*0060*/ 	.short	0x0001
        /*0062*/ 	.short	0x0008
        /*0064*/ 	.byte	0x00, 0xf4, 0x21, 0x00


	//----- nvinfo : EIATTR_KPARAM_INFO
	.align		4
.L_23:
        /*0068*/ 	.byte	0x04, 0x17
        /*006a*/ 	.short	(.L_25 - .L_24)
.L_24:
        /*006c*/ 	.word	0x00000000
        /*0070*/ 	.short	0x0000
        /*0072*/ 	.short	0x0000
        /*0074*/ 	.byte	0x00, 0xf4, 0x21, 0x00


	//----- nvinfo : EIATTR_SPARSE_MMA_MASK
	.align		4
.L_25:
        /*0078*/ 	.byte	0x03, 0x50
        /*007a*/ 	.short	0x0000


	//----- nvinfo : EIATTR_MAXREG_COUNT
	.align		4
        /*007c*/ 	.byte	0x03, 0x1b
        /*007e*/ 	.short	0x00ff


	//----- nvinfo : EIATTR_EXIT_INSTR_OFFSETS
	.align		4
        /*0080*/ 	.byte	0x04, 0x1c
        /*0082*/ 	.short	(.L_27 - .L_26)


	//   ....[0]....
.L_26:
        /*0084*/ 	.word	0x000003d0


	//----- nvinfo : EIATTR_REQNTID
	.align		4
.L_27:
        /*0088*/ 	.byte	0x04, 0x10
        /*008a*/ 	.short	(.L_29 - .L_28)
.L_28:
        /*008c*/ 	.word	0x00000080
        /*0090*/ 	.word	0x00000001
        /*0094*/ 	.word	0x00000001


	//----- nvinfo : EIATTR_CBANK_PARAM_SIZE
	.align		4
.L_29:
        /*0098*/ 	.byte	0x03, 0x19
        /*009a*/ 	.short	0x0034


	//----- nvinfo : EIATTR_PARAM_CBANK
	.align		4
        /*009c*/ 	.byte	0x04, 0x0a
        /*009e*/ 	.short	(.L_31 - .L_30)
	.align		4
.L_30:
        /*00a0*/ 	.word	index@(.nv.constant0.triton_poi_fused__native_batch_norm_legit_no_training_relu_18)
        /*00a4*/ 	.short	0x0210
        /*00a6*/ 	.short	0x0034


	//----- nvinfo : EIATTR_SW_WAR
	.align		4
.L_31:
        /*00a8*/ 	.byte	0x04, 0x36
        /*00aa*/ 	.short	(.L_33 - .L_32)
.L_32:
        /*00ac*/ 	.word	0x00000008
.L_33:


//--------------------- .nv.callgraph             --------------------------
	.section	.nv.callgraph,"",@"SHT_CUDA_CALLGRAPH"
	.align	4
	.sectionentsize	8
	.align		4
        /*0000*/ 	.word	0x00000000
	.align		4
        /*0004*/ 	.word	0xffffffff
	.align		4
        /*0008*/ 	.word	0x00000000
	.align		4
        /*000c*/ 	.word	0xfffffffe
	.align		4
        /*0010*/ 	.word	0x00000000
	.align		4
        /*0014*/ 	.word	0xfffffffd
	.align		4
        /*0018*/ 	.word	0x00000000
	.align		4
        /*001c*/ 	.word	0xfffffffc


//--------------------- .nv.constant4             --------------------------
	.section	.nv.constant4,"a",@progbits
	.align	8
	.align		8
.nv.constant4:
        /*0000*/ 	.dword	_$_str
	.align		8
        /*0008*/ 	.dword	_$_str_$_2


//--------------------- .text.triton_poi_fused__native_batch_norm_legit_no_training_relu_18 --------------------------
	.section	.text.triton_poi_fused__native_batch_norm_legit_no_training_relu_18,"ax",@progbits
	.align	128
        .global         triton_poi_fused__native_batch_norm_legit_no_training_relu_18
        .type           triton_poi_fused__native_batch_norm_legit_no_training_relu_18,@function
        .size           triton_poi_fused__native_batch_norm_legit_no_training_relu_18,(.L_x_1 - triton_poi_fused__native_batch_norm_legit_no_training_relu_18)
        .other          triton_poi_fused__native_batch_norm_legit_no_training_relu_18,@"STO_CUDA_ENTRY STV_DEFAULT"
triton_poi_fused__native_batch_norm_legit_no_training_relu_18:
.text.triton_poi_fused__native_batch_norm_legit_no_training_relu_18:
[----:B------:R-:W-:Y:S01]  /*0000*/  LDC R1, c[0x0][0x28] ;  /* 0x00000a00ff017b82 */ /* 0x000fe20000000800 */
[----:B------:R-:W1:Y:S07]  /*0010*/  S2R R0, SR_TID.X ;  /* 0x0000000000007919 */ /* 0x000e6e0000002100 */
[----:B------:R-:W2:Y:S01]  /*0020*/  LDC.64 R2, c[0x0][0x220] ;  /* 0x00008800ff027b82 */ /* 0x000ea20000000a00 */
[----:B------:R-:W-:Y:S01]  /*0030*/  ULDC.64 UR4, c[0x0][0x208] ;  /* 0x0000820000047ab9 */ /* 0x000fe20000000a00 */
[----:B------:R-:W3:Y:S06]  /*0040*/  S2R R7, SR_CTAID.X ;  /* 0x0000000000077919 */ /* 0x000eec0000002500 */
[----:B------:R-:W4:Y:S08]  /*0050*/  LDC.64 R8, c[0x0][0x228] ;  /* 0x00008a00ff087b82 */ /* 0x000f300000000a00 */
[----:B------:R-:W5:Y:S01]  /*0060*/  LDC.64 R10, c[0x0][0x230] ;  /* 0x00008c00ff0a7b82 */ /* 0x000f620000000a00 */
[----:B-1----:R-:W-:-:S02]  /*0070*/  SHF.L.U32 R0, R0, 0x1, RZ ;  /* 0x0000000100007819 */ /* 0x002fc400000006ff */
[----:B---3--:R-:W-:Y:S02]  /*0080*/  SHF.R.S32.HI R5, RZ, 0x17, R7 ;  /* 0x00000017ff057819 */ /* 0x008fe40000011407 */
[----:B------:R-:W-:Y:S02]  /*0090*/  LOP3.LUT R0, R0, 0xfe, RZ, 0xc0, !PT ;  /* 0x000000fe00007812 */ /* 0x000fe400078ec0ff */
[----:B------:R-:W-:Y:S02]  /*00a0*/  SGXT R5, R5, 0x1 ;  /* 0x000000010505781a */ /* 0x000fe40000000200 */
[----:B------:R-:W-:Y:S02]  /*00b0*/  LEA R0, R7, R0, 0x8 ;  /* 0x0000000007007211 */ /* 0x000fe400078e40ff */
[----:B------:R-:W1:Y:S02]  /*00c0*/  LDC.64 R6, c[0x0][0x218] ;  /* 0x00008600ff067b82 */ /* 0x000e640000000a00 */
[----:B------:R-:W-:-:S04]  /*00d0*/  LEA.HI R5, R5, R0, RZ, 0x8 ;  /* 0x0000000005057211 */ /* 0x000fc800078f40ff */
[----:B------:R-:W-:-:S04]  /*00e0*/  LOP3.LUT R5, R5, 0xffffff00, RZ, 0xc0, !PT ;  /* 0xffffff0005057812 */ /* 0x000fc800078ec0ff */
[----:B------:R-:W-:Y:S02]  /*00f0*/  IADD3 R13, R0, -R5, RZ ;  /* 0x80000005000d7210 */ /* 0x000fe40007ffe0ff */
[----:B------:R-:W3:Y:S03]  /*0100*/  LDC.64 R4, c[0x0][0x210] ;  /* 0x00008400ff047b82 */ /* 0x000ee60000000a00 */
[----:B--2---:R-:W-:-:S06]  /*0110*/  IMAD.WIDE R2, R13, 0x4, R2 ;  /* 0x000000040d027825 */ /* 0x004fcc00078e0202 */
[----:B------:R-:W2:Y:S01]  /*0120*/  LDG.E.EL.64 R2, desc[UR4][R2.64] ;  /* 0x0000000402027981 */ /* 0x000ea2000c2e1b00 */
[----:B-1----:R-:W-:-:S04]  /*0130*/  IMAD.WIDE R6, R13, 0x4, R6 ;  /* 0x000000040d067825 */ /* 0x002fc800078e0206 */
[C---:B----4-:R-:W-:Y:S02]  /*0140*/  IMAD.WIDE R8, R13.reuse, 0x4, R8 ;  /* 0x000000040d087825 */ /* 0x050fe400078e0208 */
[----:B------:R-:W4:Y:S02]  /*0150*/  LDG.E.EL.64 R6, desc[UR4][R6.64] ;  /* 0x0000000406067981 */ /* 0x000f24000c2e1b00 */
[----:B-----5:R-:W-:Y:S02]  /*0160*/  IMAD.WIDE R10, R13, 0x4, R10 ;  /* 0x000000040d0a7825 */ /* 0x020fe400078e020a */
[----:B------:R-:W5:Y:S02]  /*0170*/  LDG.E.EL.64 R8, desc[UR4][R8.64] ;  /* 0x0000000408087981 */ /* 0x000f64000c2e1b00 */
[----:B---3--:R-:W-:Y:S02]  /*0180*/  IMAD.WIDE R4, R0, 0x4, R4 ;  /* 0x0000000400047825 */ /* 0x008fe400078e0204 */
[----:B------:R-:W5:Y:S04]  /*0190*/  LDG.E.EL.64 R10, desc[UR4][R10.64] ;  /* 0x000000040a0a7981 */ /* 0x000f68000c2e1b00 */
[----:B------:R-:W4:Y:S01]  /*01a0*/  LDG.E.64 R4, desc[UR4][R4.64] ;  /* 0x0000000404047981 */ /* 0x000f22000c1e1b00 */
[----:B------:R-:W-:Y:S01]  /*01b0*/  HFMA2.MMA R14, -RZ, RZ, 1.625, 0 ;  /* 0x3e800000ff0e7435 */ /* 0x000fe200000001ff */
[----:B--2---:R-:W-:Y:S01]  /*01c0*/  FADD R2, R2, 9.9999997473787516356e-06 ;  /* 0x3727c5ac02027421 */ /* 0x004fe20000000000 */
[----:B------:R-:W-:-:S03]  /*01d0*/  FADD R3, R3, 9.9999997473787516356e-06 ;  /* 0x3727c5ac03037421 */ /* 0x000fc60000000000 */
[----:B------:R-:W1:Y:S08]  /*01e0*/  MUFU.SQRT R12, R2 ;  /* 0x00000002000c7308 */ /* 0x000e700000002000 */
[----:B------:R2:W3:Y:S01]  /*01f0*/  MUFU.SQRT R13, R3 ;  /* 0x00000003000d7308 */ /* 0x0004e20000002000 */
[C---:B-1----:R-:W-:Y:S02]  /*0200*/  FSETP.GT.AND P0, PT, R12.reuse, 8.50705917302346158658e+37, PT ;  /* 0x7e8000000c00780b */ /* 0x042fe40003f04000 */
[----:B------:R-:W-:Y:S01]  /*0210*/  FSETP.GEU.AND P2, PT, R12, 1.175494350822287508e-38, PT ;  /* 0x008000000c00780b */ /* 0x000fe20003f4e000 */
[----:B--2---:R-:W1:Y:S01]  /*0220*/  LDC.64 R2, c[0x0][0x238] ;  /* 0x00008e00ff027b82 */ /* 0x004e620000000a00 */
[----:B---3--:R-:W-:-:S02]  /*0230*/  FSETP.GT.AND P1, PT, R13, 8.50705917302346158658e+37, PT ;  /* 0x7e8000000d00780b */ /* 0x008fc40003f24000 */
[----:B------:R-:W-:-:S07]  /*0240*/  FSETP.GEU.AND P3, PT, R13, 1.175494350822287508e-38, PT ;  /* 0x008000000d00780b */ /* 0x000fce0003f6e000 */
[----:B------:R-:W-:-:S04]  /*0250*/  @P0 FMUL R12, R12, 0.25 ;  /* 0x3e8000000c0c0820 */ /* 0x000fc80000400000 */
[----:B------:R-:W-:Y:S01]  /*0260*/  @!P2 FMUL R12, R12, 16777216 ;  /* 0x4b8000000c0ca820 */ /* 0x000fe20000400000 */
[----:B------:R-:W-:-:S04]  /*0270*/  @P1 FMUL R13, R13, 0.25 ;  /* 0x3e8000000d0d1820 */ /* 0x000fc80000400000 */
[----:B------:R-:W-:Y:S01]  /*0280*/  @!P3 FMUL R13, R13, 16777216 ;  /* 0x4b8000000d0db820 */ /* 0x000fe20000400000 */
[----:B------:R-:W2:Y:S01]  /*0290*/  MUFU.RCP R12, R12 ;  /* 0x0000000c000c7308 */ /* 0x000ea20000001000 */
[----:B------:R-:W-:-:S07]  /*02a0*/  FSEL R15, R14, 1, P0 ;  /* 0x3f8000000e0f7808 */ /* 0x000fce0000000000 */
[----:B------:R-:W3:Y:S01]  /*02b0*/  MUFU.RCP R13, R13 ;  /* 0x0000000d000d7308 */ /* 0x000ee20000001000 */
[----:B------:R-:W-:Y:S01]  /*02c0*/  FSEL R14, R14, 1, P1 ;  /* 0x3f8000000e0e7808 */ /* 0x000fe20000800000 */
[----:B------:R-:W-:-:S04]  /*02d0*/  @!P2 FMUL R15, R15, 16777216 ;  /* 0x4b8000000f0fa820 */ /* 0x000fc80000400000 */
[----:B------:R-:W-:Y:S01]  /*02e0*/  @!P3 FMUL R14, R14, 16777216 ;  /* 0x4b8000000e0eb820 */ /* 0x000fe20000400000 */
[----:B----4-:R-:W-:Y:S01]  /*02f0*/  FADD R5, R5, -R7 ;  /* 0x8000000705057221 */ /* 0x010fe20000000000 */
[----:B------:R-:W-:Y:S01]  /*0300*/  FADD R4, R4, -R6 ;  /* 0x8000000604047221 */ /* 0x000fe20000000000 */
[----:B--2---:R-:W-:Y:S01]  /*0310*/  FMUL R15, R12, R15 ;  /* 0x0000000f0c0f7220 */ /* 0x004fe20000400000 */
[----:B---3--:R-:W-:-:S03]  /*0320*/  FMUL R14, R13, R14 ;  /* 0x0000000e0d0e7220 */ /* 0x008fc60000400000 */
[----:B------:R-:W-:Y:S01]  /*0330*/  FMUL R15, R4, R15 ;  /* 0x0000000f040f7220 */ /* 0x000fe20000400000 */
[----:B------:R-:W-:-:S03]  /*0340*/  FMUL R14, R5, R14 ;  /* 0x0000000e050e7220 */ /* 0x000fc60000400000 */
[----:B-----5:R-:W-:Y:S01]  /*0350*/  FFMA R8, R8, R15, R10 ;  /* 0x0000000f08087223 */ /* 0x020fe2000000000a */
[----:B------:R-:W-:-:S04]  /*0360*/  FFMA R9, R9, R14, R11 ;  /* 0x0000000e09097223 */ /* 0x000fc8000000000b */
[----:B------:R-:W-:Y:S02]  /*0370*/  FSETP.GEU.AND P0, PT, R8, RZ, PT ;  /* 0x000000ff0800720b */ /* 0x000fe40003f0e000 */
[C---:B------:R-:W-:Y:S01]  /*0380*/  FSETP.GEU.AND P1, PT, R9.reuse, RZ, PT ;  /* 0x000000ff0900720b */ /* 0x040fe20003f2e000 */
[----:B-1----:R-:W-:Y:S01]  /*0390*/  IMAD.WIDE R2, R0, 0x4, R2 ;  /* 0x0000000400027825 */ /* 0x002fe200078e0202 */
[----:B------:R-:W-:Y:S02]  /*03a0*/  FSEL R8, R8, RZ, P0 ;  /* 0x000000ff08087208 */ /* 0x000fe40000000000 */
[----:B------:R-:W-:-:S05]  /*03b0*/  FSEL R9, R9, RZ, P1 ;  /* 0x000000ff09097208 */ /* 0x000fca0000800000 */
[----:B------:R-:W-:Y:S01]  /*03c0*/  STG.E.64 desc[UR4][R2.64], R8 ;  /* 0x0000000802007986 */ /* 0x000fe2000c101b04 */
[----:B------:R-:W-:Y:S05]  /*03d0*/  EXIT ;  /* 0x000000000000794d */ /* 0x000fea0003800000 */
.L_x_0:
[----:B------:R-:W-:-:S00]  /*03e0*/  BRA `(.L_x_0) ;  /* 0xfffffffc00fc7947 */ /* 0x000fc0000383ffff */
[----:B------:R-:W-:-:S00]  /*03f0*/  NOP ;  /* 0x0000000000007918 */ /* 0x000fc00000000000 */
        /* <DEDUP_REMOVED lines=8> */
.L_x_1:


//--------------------- .nv.global.init           --------------------------
	.section	.nv.global.init,"aw",@progbits
.nv.global.init:
	.type		_$_str,@object
	.size		_$_str,(_$_str_$_2 - _$_str)
_$_str:
        /*0000*/ 	.byte	0x5f, 0x5f, 0x43, 0x55, 0x44, 0x41, 0x5f, 0x46, 0x54, 0x5a, 0x00
	.type		_$_str_$_2,@object
	.size		_$_str_$_2,(.L_1 - _$_str_$_2)
_$_str_$_2:
        /*000b*/ 	.byte	0x5f, 0x5f, 0x43, 0x55, 0x44, 0x41, 0x5f, 0x50, 0x52, 0x45, 0x43, 0x5f, 0x53, 0x51, 0x52, 0x54
        /*001b*/ 	.byte	0x00
.L_1:


//--------------------- .nv.constant0.triton_poi_fused__native_batch_norm_legit_no_training_relu_18 --------------------------
	.section	.nv.constant0.triton_poi_fused__native_batch_norm_legit_no_training_relu_18,"a",@progbits
	.sectionflags	@""
	.align	4
.nv.constant0.triton_poi_fused__native_batch_norm_legit_no_training_relu_18:
	.zero		580
